//
// Generated by NVIDIA NVVM Compiler
//
// Compiler Build ID: CL-36424714
// Cuda compilation tools, release 13.0, V13.0.88
// Based on NVVM 20.0.0
//

.version 9.0
.target sm_100
.address_size 64

	// .globl	_Z16embedding_lookupPiPdS0_ii

.visible .entry _Z16embedding_lookupPiPdS0_ii(
	.param .u64 .ptr .align 1 _Z16embedding_lookupPiPdS0_ii_param_0,
	.param .u64 .ptr .align 1 _Z16embedding_lookupPiPdS0_ii_param_1,
	.param .u64 .ptr .align 1 _Z16embedding_lookupPiPdS0_ii_param_2,
	.param .u32 _Z16embedding_lookupPiPdS0_ii_param_3,
	.param .u32 _Z16embedding_lookupPiPdS0_ii_param_4
)
{
	.reg .pred 	%p<11>;
	.reg .b32 	%r<49>;
	.reg .b64 	%rd<27>;
	.reg .b64 	%fd<30>;

	ld.param.u64 	%rd6, [_Z16embedding_lookupPiPdS0_ii_param_0];
	ld.param.u64 	%rd7, [_Z16embedding_lookupPiPdS0_ii_param_1];
	ld.param.u64 	%rd8, [_Z16embedding_lookupPiPdS0_ii_param_2];
	ld.param.u32 	%r30, [_Z16embedding_lookupPiPdS0_ii_param_3];
	ld.param.u32 	%r29, [_Z16embedding_lookupPiPdS0_ii_param_4];
	cvta.to.global.u64 	%rd1, %rd8;
	cvta.to.global.u64 	%rd2, %rd7;
	mov.u32 	%r31, %ctaid.x;
	mov.u32 	%r32, %ntid.x;
	mov.u32 	%r33, %tid.x;
	mad.lo.s32 	%r1, %r31, %r32, %r33;
	setp.ge.s32 	%p1, %r1, %r30;
	@%p1 bra 	$L__BB0_14;
	cvta.to.global.u64 	%rd3, %rd6;
	setp.lt.s32 	%p2, %r29, 1;
	@%p2 bra 	$L__BB0_14;
	mul.wide.s32 	%rd9, %r1, 4;
	add.s64 	%rd10, %rd3, %rd9;
	ld.global.u32 	%r35, [%rd10];
	mul.lo.s32 	%r2, %r35, %r29;
	mul.lo.s32 	%r3, %r29, %r1;
	and.b32  	%r4, %r29, 15;
	setp.lt.u32 	%p3, %r29, 16;
	mov.b32 	%r44, 0;
	@%p3 bra 	$L__BB0_5;
	and.b32  	%r44, %r29, 2147483632;
	neg.s32 	%r42, %r44;
	add.s64 	%rd4, %rd2, 64;
	add.s64 	%rd5, %rd1, 64;
	mov.u32 	%r40, %r3;
	mov.u32 	%r41, %r2;
$L__BB0_4:
	.pragma "nounroll";
	mul.wide.s32 	%rd11, %r41, 8;
	add.s64 	%rd12, %rd4, %rd11;
	mul.wide.s32 	%rd13, %r40, 8;
	add.s64 	%rd14, %rd5, %rd13;
	ld.global.f64 	%fd1, [%rd12+-64];
	st.global.f64 	[%rd14+-64], %fd1;
	ld.global.f64 	%fd2, [%rd12+-56];
	st.global.f64 	[%rd14+-56], %fd2;
	ld.global.f64 	%fd3, [%rd12+-48];
	st.global.f64 	[%rd14+-48], %fd3;
	ld.global.f64 	%fd4, [%rd12+-40];
	st.global.f64 	[%rd14+-40], %fd4;
	ld.global.f64 	%fd5, [%rd12+-32];
	st.global.f64 	[%rd14+-32], %fd5;
	ld.global.f64 	%fd6, [%rd12+-24];
	st.global.f64 	[%rd14+-24], %fd6;
	ld.global.f64 	%fd7, [%rd12+-16];
	st.global.f64 	[%rd14+-16], %fd7;
	ld.global.f64 	%fd8, [%rd12+-8];
	st.global.f64 	[%rd14+-8], %fd8;
	ld.global.f64 	%fd9, [%rd12];
	st.global.f64 	[%rd14], %fd9;
	ld.global.f64 	%fd10, [%rd12+8];
	st.global.f64 	[%rd14+8], %fd10;
	ld.global.f64 	%fd11, [%rd12+16];
	st.global.f64 	[%rd14+16], %fd11;
	ld.global.f64 	%fd12, [%rd12+24];
	st.global.f64 	[%rd14+24], %fd12;
	ld.global.f64 	%fd13, [%rd12+32];
	st.global.f64 	[%rd14+32], %fd13;
	ld.global.f64 	%fd14, [%rd12+40];
	st.global.f64 	[%rd14+40], %fd14;
	ld.global.f64 	%fd15, [%rd12+48];
	st.global.f64 	[%rd14+48], %fd15;
	ld.global.f64 	%fd16, [%rd12+56];
	st.global.f64 	[%rd14+56], %fd16;
	add.s32 	%r42, %r42, 16;
	add.s32 	%r41, %r41, 16;
	add.s32 	%r40, %r40, 16;
	setp.ne.s32 	%p4, %r42, 0;
	@%p4 bra 	$L__BB0_4;
$L__BB0_5:
	setp.eq.s32 	%p5, %r4, 0;
	@%p5 bra 	$L__BB0_14;
	and.b32  	%r14, %r29, 7;
	setp.lt.u32 	%p6, %r4, 8;
	@%p6 bra 	$L__BB0_8;
	add.s32 	%r36, %r44, %r2;
	mul.wide.s32 	%rd15, %r36, 8;
	add.s64 	%rd16, %rd2, %rd15;
	ld.global.f64 	%fd17, [%rd16];
	add.s32 	%r37, %r44, %r3;
	mul.wide.s32 	%rd17, %r37, 8;
	add.s64 	%rd18, %rd1, %rd17;
	st.global.f64 	[%rd18], %fd17;
	ld.global.f64 	%fd18, [%rd16+8];
	st.global.f64 	[%rd18+8], %fd18;
	ld.global.f64 	%fd19, [%rd16+16];
	st.global.f64 	[%rd18+16], %fd19;
	ld.global.f64 	%fd20, [%rd16+24];
	st.global.f64 	[%rd18+24], %fd20;
	ld.global.f64 	%fd21, [%rd16+32];
	st.global.f64 	[%rd18+32], %fd21;
	ld.global.f64 	%fd22, [%rd16+40];
	st.global.f64 	[%rd18+40], %fd22;
	ld.global.f64 	%fd23, [%rd16+48];
	st.global.f64 	[%rd18+48], %fd23;
	ld.global.f64 	%fd24, [%rd16+56];
	st.global.f64 	[%rd18+56], %fd24;
	add.s32 	%r44, %r44, 8;
$L__BB0_8:
	setp.eq.s32 	%p7, %r14, 0;
	@%p7 bra 	$L__BB0_14;
	and.b32  	%r17, %r29, 3;
	setp.lt.u32 	%p8, %r14, 4;
	@%p8 bra 	$L__BB0_11;
	add.s32 	%r38, %r44, %r2;
	mul.wide.s32 	%rd19, %r38, 8;
	add.s64 	%rd20, %rd2, %rd19;
	ld.global.f64 	%fd25, [%rd20];
	add.s32 	%r39, %r44, %r3;
	mul.wide.s32 	%rd21, %r39, 8;
	add.s64 	%rd22, %rd1, %rd21;
	st.global.f64 	[%rd22], %fd25;
	ld.global.f64 	%fd26, [%rd20+8];
	st.global.f64 	[%rd22+8], %fd26;
	ld.global.f64 	%fd27, [%rd20+16];
	st.global.f64 	[%rd22+16], %fd27;
	ld.global.f64 	%fd28, [%rd20+24];
	st.global.f64 	[%rd22+24], %fd28;
	add.s32 	%r44, %r44, 4;
$L__BB0_11:
	setp.eq.s32 	%p9, %r17, 0;
	@%p9 bra 	$L__BB0_14;
	add.s32 	%r48, %r44, %r3;
	add.s32 	%r47, %r44, %r2;
	neg.s32 	%r46, %r17;
$L__BB0_13:
	.pragma "nounroll";
	mul.wide.s32 	%rd23, %r48, 8;
	add.s64 	%rd24, %rd1, %rd23;
	mul.wide.s32 	%rd25, %r47, 8;
	add.s64 	%rd26, %rd2, %rd25;
	ld.global.f64 	%fd29, [%rd26];
	st.global.f64 	[%rd24], %fd29;
	add.s32 	%r48, %r48, 1;
	add.s32 	%r47, %r47, 1;
	add.s32 	%r46, %r46, 1;
	setp.ne.s32 	%p10, %r46, 0;
	@%p10 bra 	$L__BB0_13;
$L__BB0_14:
	ret;

}


// ===== COMPILED SASS (sm_100) =====

	.target	sm_100

	.elftype	@"ET_EXEC"


//--------------------- .note.nv.tkinfo           --------------------------
	.section	.note.nv.tkinfo,"",@"SHT_NOTE"
	.sectionflags	@"SHF_NOTE_NV_TKINFO"
	.tkinfo
        /*0018*/ 	.word	0x00000002
        /*0030*/ 	.string	""
        /*0030*/ 	.string	"ptxas"
        /*0030*/ 	.string	"Cuda compilation tools, release 13.0, V13.0.88"
        /*0030*/ 	.string	"Build cuda_13.0.r13.0/compiler.36424714_0"
        /*0030*/ 	.string	"-arch sm_100 -m 64 "



//--------------------- .note.nv.cuinfo           --------------------------
	.section	.note.nv.cuinfo,"",@"SHT_NOTE"
	.sectionflags	@"SHF_NOTE_NV_CUINFO"
        /*0018*/ 	.short	0x0002
        /*001a*/ 	.short	0x0064
        /*001c*/ 	.short	0x0082
	.zero		2


//--------------------- .nv.info                  --------------------------
	.section	.nv.info,"",@"SHT_CUDA_INFO"
	.align	4


	//----- nvinfo : EIATTR_REGCOUNT
	.align		4
        /*0000*/ 	.byte	0x04, 0x2f
        /*0002*/ 	.short	(.L_1 - .L_0)
	.align		4
.L_0:
        /*0004*/ 	.word	index@(_Z16embedding_lookupPiPdS0_ii)
        /*0008*/ 	.word	0x0000001c


	//----- nvinfo : EIATTR_FRAME_SIZE
	.align		4
.L_1:
        /*000c*/ 	.byte	0x04, 0x11
        /*000e*/ 	.short	(.L_3 - .L_2)
	.align		4
.L_2:
        /*0010*/ 	.word	index@(_Z16embedding_lookupPiPdS0_ii)
        /*0014*/ 	.word	0x00000000


	//----- nvinfo : EIATTR_MIN_STACK_SIZE
	.align		4
.L_3:
        /*0018*/ 	.byte	0x04, 0x12
        /*001a*/ 	.short	(.L_5 - .L_4)
	.align		4
.L_4:
        /*001c*/ 	.word	index@(_Z16embedding_lookupPiPdS0_ii)
        /*0020*/ 	.word	0x00000000
.L_5:


//--------------------- .nv.compat                --------------------------
	.section	.nv.compat,"",@"SHT_CUDA_COMPAT_INFO"
	.align	4
        /*0000*/ 	.byte	0x02, 0x09, 0x00, 0x00, 0x02, 0x02, 0x01, 0x00, 0x02, 0x05, 0x05, 0x00, 0x03, 0x07, 0x01, 0x01
        /*0010*/ 	.byte	0x02, 0x03, 0x00, 0x00, 0x02, 0x06, 0x01, 0x00, 0x04, 0x0b, 0x08, 0x00, 0x09, 0x00, 0x00, 0x00
        /*0020*/ 	.byte	0x00, 0x00, 0x00, 0x00


//--------------------- .nv.info._Z16embedding_lookupPiPdS0_ii --------------------------
	.section	.nv.info._Z16embedding_lookupPiPdS0_ii,"",@"SHT_CUDA_INFO"
	.sectionflags	@""
	.align	4


	//----- nvinfo : EIATTR_CUDA_API_VERSION
	.align		4
        /*0000*/ 	.byte	0x04, 0x37
        /*0002*/ 	.short	(.L_7 - .L_6)
.L_6:
        /*0004*/ 	.word	0x00000082


	//----- nvinfo : EIATTR_KPARAM_INFO
	.align		4
.L_7:
        /*0008*/ 	.byte	0x04, 0x17
        /*000a*/ 	.short	(.L_9 - .L_8)
.L_8:
        /*000c*/ 	.word	0x00000000
        /*0010*/ 	.short	0x0004
        /*0012*/ 	.short	0x001c
        /*0014*/ 	.byte	0x00, 0xf0, 0x11, 0x00


	//----- nvinfo : EIATTR_KPARAM_INFO
	.align		4
.L_9:
        /*0018*/ 	.byte	0x04, 0x17
        /*001a*/ 	.short	(.L_11 - .L_10)
.L_10:
        /*001c*/ 	.word	0x00000000
        /*0020*/ 	.short	0x0003
        /*0022*/ 	.short	0x0018
        /*0024*/ 	.byte	0x00, 0xf0, 0x11, 0x00


	//----- nvinfo : EIATTR_KPARAM_INFO
	.align		4
.L_11:
        /*0028*/ 	.byte	0x04, 0x17
        /*002a*/ 	.short	(.L_13 - .L_12)
.L_12:
        /*002c*/ 	.word	0x00000000
        /*0030*/ 	.short	0x0002
        /*0032*/ 	.short	0x0010
        /*0034*/ 	.byte	0x00, 0xf5, 0x21, 0x00


	//----- nvinfo : EIATTR_KPARAM_INFO
	.align		4
.L_13:
        /*0038*/ 	.byte	0x04, 0x17
        /*003a*/ 	.short	(.L_15 - .L_14)
.L_14:
        /*003c*/ 	.word	0x00000000
        /*0040*/ 	.short	0x0001
        /*0042*/ 	.short	0x0008
        /*0044*/ 	.byte	0x00, 0xf5, 0x21, 0x00


	//----- nvinfo : EIATTR_KPARAM_INFO
	.align		4
.L_15:
        /*0048*/ 	.byte	0x04, 0x17
        /*004a*/ 	.short	(.L_17 - .L_16)
.L_16:
        /*004c*/ 	.word	0x00000000
        /*0050*/ 	.short	0x0000
        /*0052*/ 	.short	0x0000
        /*0054*/ 	.byte	0x00, 0xf5, 0x21, 0x00


	//----- nvinfo : EIATTR_SPARSE_MMA_MASK
	.align		4
.L_17:
        /*0058*/ 	.byte	0x03, 0x50
        /*005a*/ 	.short	0x0000


	//----- nvinfo : EIATTR_MAXREG_COUNT
	.align		4
        /*005c*/ 	.byte	0x03, 0x1b
        /*005e*/ 	.short	0x00ff


	//----- nvinfo : EIATTR_MERCURY_ISA_VERSION
	.align		4
        /*0060*/ 	.byte	0x03, 0x5f
        /*0062*/ 	.short	0x0101


	//----- nvinfo : EIATTR_VRC_CTA_INIT_COUNT
	.align		4
        /*0064*/ 	.byte	0x02, 0x4a
	.zero		1
	.zero		1


	//----- nvinfo : EIATTR_EXIT_INSTR_OFFSETS
	.align		4
        /*0068*/ 	.byte	0x04, 0x1c
        /*006a*/ 	.short	(.L_19 - .L_18)


	//   ....[0]....
.L_18:
        /*006c*/ 	.word	0x00000070


	//   ....[1]....
        /*0070*/ 	.word	0x000000a0


	//   ....[2]....
        /*0074*/ 	.word	0x000004b0


	//   ....[3]....
        /*0078*/ 	.word	0x00000670


	//   ....[4]....
        /*007c*/ 	.word	0x000007b0


	//   ....[5]....
        /*0080*/ 	.word	0x000008a0


	//----- nvinfo : EIATTR_CBANK_PARAM_SIZE
	.align		4
.L_19:
        /*0084*/ 	.byte	0x03, 0x19
        /*0086*/ 	.short	0x0020


	//----- nvinfo : EIATTR_PARAM_CBANK
	.align		4
        /*0088*/ 	.byte	0x04, 0x0a
        /*008a*/ 	.short	(.L_21 - .L_20)
	.align		4
.L_20:
        /*008c*/ 	.word	index@(.nv.constant0._Z16embedding_lookupPiPdS0_ii)
        /*0090*/ 	.short	0x0380
        /*0092*/ 	.short	0x0020


	//----- nvinfo : EIATTR_SW_WAR
	.align		4
.L_21:
        /*0094*/ 	.byte	0x04, 0x36
        /*0096*/ 	.short	(.L_23 - .L_22)
.L_22:
        /*0098*/ 	.word	0x00000008
.L_23:


//--------------------- .nv.callgraph             --------------------------
	.section	.nv.callgraph,"",@"SHT_CUDA_CALLGRAPH"
	.align	4
	.sectionentsize	8
	.align		4
        /*0000*/ 	.word	0x00000000
	.align		4
        /*0004*/ 	.word	0xffffffff
	.align		4
        /*0008*/ 	.word	0x00000000
	.align		4
        /*000c*/ 	.word	0xfffffffe
	.align		4
        /*0010*/ 	.word	0x00000000
	.align		4
        /*0014*/ 	.word	0xfffffffd
	.align		4
        /*0018*/ 	.word	0x00000000
	.align		4
        /*001c*/ 	.word	0xfffffffc


//--------------------- .text._Z16embedding_lookupPiPdS0_ii --------------------------
	.section	.text._Z16embedding_lookupPiPdS0_ii,"ax",@progbits
	.align	128
        .global         _Z16embedding_lookupPiPdS0_ii
        .type           _Z16embedding_lookupPiPdS0_ii,@function
        .size           _Z16embedding_lookupPiPdS0_ii,(.L_x_6 - _Z16embedding_lookupPiPdS0_ii)
        .other          _Z16embedding_lookupPiPdS0_ii,@"STO_CUDA_ENTRY STV_DEFAULT"
_Z16embedding_lookupPiPdS0_ii:
.text._Z16embedding_lookupPiPdS0_ii:
[----:B------:R-:W-:Y:S01]  /*0000*/  LDC R1, c[0x0][0x37c] ;  /* 0x0000df00ff017b82 */ /* 0x000fe20000000800 */
[----:B------:R-:W0:Y:S07]  /*0010*/  S2R R0, SR_TID.X ;  /* 0x0000000000007919 */ /* 0x000e2e0000002100 */
[----:B------:R-:W0:Y:S01]  /*0020*/  S2UR UR4, SR_CTAID.X ;  /* 0x00000000000479c3 */ /* 0x000e220000002500 */
[----:B------:R-:W1:Y:S07]  /*0030*/  LDCU UR5, c[0x0][0x398] ;  /* 0x00007300ff0577ac */ /* 0x000e6e0008000800 */
[----:B------:R-:W0:Y:S02]  /*0040*/  LDC R5, c[0x0][0x360] ;  /* 0x0000d800ff057b82 */ /* 0x000e240000000800 */
[----:B0-----:R-:W-:-:S05]  /*0050*/  IMAD R5, R5, UR4, R0 ;  /* 0x0000000405057c24 */ /* 0x001fca000f8e0200 */
[----:B-1----:R-:W-:-:S13]  /*0060*/  ISETP.GE.AND P0, PT, R5, UR5, PT ;  /* 0x0000000505007c0c */ /* 0x002fda000bf06270 */
[----:B------:R-:W-:Y:S05]  /*0070*/  @P0 EXIT ;  /* 0x000000000000094d */ /* 0x000fea0003800000 */
[----:B------:R-:W0:Y:S02]  /*0080*/  LDC R0, c[0x0][0x39c] ;  /* 0x0000e700ff007b82 */ /* 0x000e240000000800 */
[----:B0-----:R-:W-:-:S13]  /*0090*/  ISETP.GE.AND P0, PT, R0, 0x1, PT ;  /* 0x000000010000780c */ /* 0x001fda0003f06270 */
[----:B------:R-:W-:Y:S05]  /*00a0*/  @!P0 EXIT ;  /* 0x000000000000894d */ /* 0x000fea0003800000 */
[----:B------:R-:W0:Y:S01]  /*00b0*/  LDC.64 R2, c[0x0][0x380] ;  /* 0x0000e000ff027b82 */ /* 0x000e220000000a00 */
[----:B------:R-:W1:Y:S01]  /*00c0*/  LDCU.64 UR8, c[0x0][0x358] ;  /* 0x00006b00ff0877ac */ /* 0x000e620008000a00 */
[----:B0-----:R-:W-:-:S06]  /*00d0*/  IMAD.WIDE R2, R5, 0x4, R2 ;  /* 0x0000000405027825 */ /* 0x001fcc00078e0202 */
[----:B-1----:R-:W2:Y:S01]  /*00e0*/  LDG.E R3, desc[UR8][R2.64] ;  /* 0x0000000802037981 */ /* 0x002ea2000c1e1900 */
[C---:B------:R-:W-:Y:S01]  /*00f0*/  ISETP.GE.U32.AND P1, PT, R0.reuse, 0x10, PT ;  /* 0x000000100000780c */ /* 0x040fe20003f26070 */
[----:B------:R-:W-:Y:S01]  /*0100*/  IMAD R6, R5, R0, RZ ;  /* 0x0000000005067224 */ /* 0x000fe200078e02ff */
[----:B------:R-:W-:Y:S01]  /*0110*/  LOP3.LUT R9, R0, 0xf, RZ, 0xc0, !PT ;  /* 0x0000000f00097812 */ /* 0x000fe200078ec0ff */
[----:B------:R-:W-:-:S03]  /*0120*/  IMAD.MOV.U32 R7, RZ, RZ, RZ ;  /* 0x000000ffff077224 */ /* 0x000fc600078e00ff */
[----:B------:R-:W-:Y:S01]  /*0130*/  ISETP.NE.AND P0, PT, R9, RZ, PT ;  /* 0x000000ff0900720c */ /* 0x000fe20003f05270 */
[----:B--2---:R-:W-:-:S06]  /*0140*/  IMAD R8, R3, R0, RZ ;  /* 0x0000000003087224 */ /* 0x004fcc00078e02ff */
[----:B------:R-:W-:Y:S06]  /*0150*/  @!P1 BRA `(.L_x_0) ;  /* 0x0000000000d49947 */ /* 0x000fec0003800000 */
[----:B------:R-:W0:Y:S01]  /*0160*/  LDCU.64 UR6, c[0x0][0x388] ;  /* 0x00007100ff0677ac */ /* 0x000e220008000a00 */
[----:B------:R-:W-:Y:S01]  /*0170*/  LOP3.LUT R7, R0, 0x7ffffff0, RZ, 0xc0, !PT ;  /* 0x7ffffff000077812 */ /* 0x000fe200078ec0ff */
[----:B------:R-:W-:Y:S01]  /*0180*/  IMAD.MOV.U32 R10, RZ, RZ, R8 ;  /* 0x000000ffff0a7224 */ /* 0x000fe200078e0008 */
[----:B------:R-:W-:Y:S01]  /*0190*/  MOV R11, R6 ;  /* 0x00000006000b7202 */ /* 0x000fe20000000f00 */
[----:B------:R-:W1:Y:S01]  /*01a0*/  LDCU.64 UR4, c[0x0][0x390] ;  /* 0x00007200ff0477ac */ /* 0x000e620008000a00 */
[----:B------:R-:W-:Y:S01]  /*01b0*/  IADD3 R12, PT, PT, -R7, RZ, RZ ;  /* 0x000000ff070c7210 */ /* 0x000fe20007ffe1ff */
[----:B0-----:R-:W-:Y:S02]  /*01c0*/  UIADD3 UR6, UP0, UPT, UR6, 0x40, URZ ;  /* 0x0000004006067890 */ /* 0x001fe4000ff1e0ff */
[----:B-1----:R-:W-:Y:S02]  /*01d0*/  UIADD3 UR4, UP1, UPT, UR4, 0x40, URZ ;  /* 0x0000004004047890 */ /* 0x002fe4000ff3e0ff */
[----:B------:R-:W-:-:S02]  /*01e0*/  UIADD3.X UR7, UPT, UPT, URZ, UR7, URZ, UP0, !UPT ;  /* 0x00000007ff077290 */ /* 0x000fc400087fe4ff */
[----:B------:R-:W-:-:S12]  /*01f0*/  UIADD3.X UR5, UPT, UPT, URZ, UR5, URZ, UP1, !UPT ;  /* 0x00000005ff057290 */ /* 0x000fd80008ffe4ff */
.L_x_1:
[----:B------:R-:W-:Y:S01]  /*0200*/  MOV R5, UR7 ;  /* 0x0000000700057c02 */ /* 0x000fe20008000f00 */
[----:B------:R-:W-:-:S04]  /*0210*/  IMAD.U32 R4, RZ, RZ, UR6 ;  /* 0x00000006ff047e24 */ /* 0x000fc8000f8e00ff */
[----:B------:R-:W-:-:S05]  /*0220*/  IMAD.WIDE R4, R10, 0x8, R4 ;  /* 0x000000080a047825 */ /* 0x000fca00078e0204 */
[----:B----4-:R-:W2:Y:S01]  /*0230*/  LDG.E.64 R14, desc[UR8][R4.64+-0x40] ;  /* 0xffffc008040e7981 */ /* 0x010ea2000c1e1b00 */
[----:B------:R-:W-:Y:S01]  /*0240*/  MOV R3, UR5 ;  /* 0x0000000500037c02 */ /* 0x000fe20008000f00 */
[----:B------:R-:W-:-:S04]  /*0250*/  IMAD.U32 R2, RZ, RZ, UR4 ;  /* 0x00000004ff027e24 */ /* 0x000fc8000f8e00ff */
[----:B------:R-:W-:-:S05]  /*0260*/  IMAD.WIDE R2, R11, 0x8, R2 ;  /* 0x000000080b027825 */ /* 0x000fca00078e0202 */
[----:B--2---:R0:W-:Y:S04]  /*0270*/  STG.E.64 desc[UR8][R2.64+-0x40], R14 ;  /* 0xffffc00e02007986 */ /* 0x0041e8000c101b08 */
[----:B------:R-:W2:Y:S04]  /*0280*/  LDG.E.64 R16, desc[UR8][R4.64+-0x38] ;  /* 0xffffc80804107981 */ /* 0x000ea8000c1e1b00 */
[----:B--2---:R1:W-:Y:S04]  /*0290*/  STG.E.64 desc[UR8][R2.64+-0x38], R16 ;  /* 0xffffc81002007986 */ /* 0x0043e8000c101b08 */
[----:B------:R-:W2:Y:S04]  /*02a0*/  LDG.E.64 R18, desc[UR8][R4.64+-0x30] ;  /* 0xffffd00804127981 */ /* 0x000ea8000c1e1b00 */
[----:B--2---:R2:W-:Y:S04]  /*02b0*/  STG.E.64 desc[UR8][R2.64+-0x30], R18 ;  /* 0xffffd01202007986 */ /* 0x0045e8000c101b08 */
[----:B------:R-:W3:Y:S04]  /*02c0*/  LDG.E.64 R20, desc[UR8][R4.64+-0x28] ;  /* 0xffffd80804147981 */ /* 0x000ee8000c1e1b00 */
[----:B---3--:R3:W-:Y:S04]  /*02d0*/  STG.E.64 desc[UR8][R2.64+-0x28], R20 ;  /* 0xffffd81402007986 */ /* 0x0087e8000c101b08 */
[----:B------:R-:W4:Y:S04]  /*02e0*/  LDG.E.64 R22, desc[UR8][R4.64+-0x20] ;  /* 0xffffe00804167981 */ /* 0x000f28000c1e1b00 */
[----:B----4-:R4:W-:Y:S04]  /*02f0*/  STG.E.64 desc[UR8][R2.64+-0x20], R22 ;  /* 0xffffe01602007986 */ /* 0x0109e8000c101b08 */
[----:B------:R-:W5:Y:S04]  /*0300*/  LDG.E.64 R24, desc[UR8][R4.64+-0x18] ;  /* 0xffffe80804187981 */ /* 0x000f68000c1e1b00 */
[----:B-----5:R5:W-:Y:S04]  /*0310*/  STG.E.64 desc[UR8][R2.64+-0x18], R24 ;  /* 0xffffe81802007986 */ /* 0x020be8000c101b08 */
[----:B0-----:R-:W2:Y:S04]  /*0320*/  LDG.E.64 R14, desc[UR8][R4.64+-0x10] ;  /* 0xfffff008040e7981 */ /* 0x001ea8000c1e1b00 */
[----:B--2---:R0:W-:Y:S04]  /*0330*/  STG.E.64 desc[UR8][R2.64+-0x10], R14 ;  /* 0xfffff00e02007986 */ /* 0x0041e8000c101b08 */
[----:B-1----:R-:W2:Y:S04]  /*0340*/  LDG.E.64 R16, desc[UR8][R4.64+-0x8] ;  /* 0xfffff80804107981 */ /* 0x002ea8000c1e1b00 */
[----:B--2---:R1:W-:Y:S04]  /*0350*/  STG.E.64 desc[UR8][R2.64+-0x8], R16 ;  /* 0xfffff81002007986 */ /* 0x0043e8000c101b08 */
[----:B------:R-:W2:Y:S04]  /*0360*/  LDG.E.64 R18, desc[UR8][R4.64] ;  /* 0x0000000804127981 */ /* 0x000ea8000c1e1b00 */
[----:B--2---:R2:W-:Y:S04]  /*0370*/  STG.E.64 desc[UR8][R2.64], R18 ;  /* 0x0000001202007986 */ /* 0x0045e8000c101b08 */
[----:B---3--:R-:W3:Y:S04]  /*0380*/  LDG.E.64 R20, desc[UR8][R4.64+0x8] ;  /* 0x0000080804147981 */ /* 0x008ee8000c1e1b00 */
[----:B---3--:R3:W-:Y:S04]  /*0390*/  STG.E.64 desc[UR8][R2.64+0x8], R20 ;  /* 0x0000081402007986 */ /* 0x0087e8000c101b08 */
[----:B----4-:R-:W4:Y:S04]  /*03a0*/  LDG.E.64 R22, desc[UR8][R4.64+0x10] ;  /* 0x0000100804167981 */ /* 0x010f28000c1e1b00 */
[----:B----4-:R4:W-:Y:S04]  /*03b0*/  STG.E.64 desc[UR8][R2.64+0x10], R22 ;  /* 0x0000101602007986 */ /* 0x0109e8000c101b08 */
[----:B-----5:R-:W5:Y:S04]  /*03c0*/  LDG.E.64 R24, desc[UR8][R4.64+0x18] ;  /* 0x0000180804187981 */ /* 0x020f68000c1e1b00 */
[----:B-----5:R4:W-:Y:S04]  /*03d0*/  STG.E.64 desc[UR8][R2.64+0x18], R24 ;  /* 0x0000181802007986 */ /* 0x0209e8000c101b08 */
[----:B0-----:R-:W5:Y:S04]  /*03e0*/  LDG.E.64 R14, desc[UR8][R4.64+0x20] ;  /* 0x00002008040e7981 */ /* 0x001f68000c1e1b00 */
[----:B-----5:R4:W-:Y:S04]  /*03f0*/  STG.E.64 desc[UR8][R2.64+0x20], R14 ;  /* 0x0000200e02007986 */ /* 0x0209e8000c101b08 */
[----:B-1----:R-:W5:Y:S04]  /*0400*/  LDG.E.64 R16, desc[UR8][R4.64+0x28] ;  /* 0x0000280804107981 */ /* 0x002f68000c1e1b00 */
[----:B-----5:R4:W-:Y:S04]  /*0410*/  STG.E.64 desc[UR8][R2.64+0x28], R16 ;  /* 0x0000281002007986 */ /* 0x0209e8000c101b08 */
[----:B--2---:R-:W2:Y:S01]  /*0420*/  LDG.E.64 R18, desc[UR8][R4.64+0x30] ;  /* 0x0000300804127981 */ /* 0x004ea2000c1e1b00 */
[----:B------:R-:W-:-:S05]  /*0430*/  VIADD R12, R12, 0x10 ;  /* 0x000000100c0c7836 */ /* 0x000fca0000000000 */
[----:B------:R-:W-:Y:S01]  /*0440*/  ISETP.NE.AND P1, PT, R12, RZ, PT ;  /* 0x000000ff0c00720c */ /* 0x000fe20003f25270 */
[----:B--2---:R4:W-:Y:S04]  /*0450*/  STG.E.64 desc[UR8][R2.64+0x30], R18 ;  /* 0x0000301202007986 */ /* 0x0049e8000c101b08 */
[----:B---3--:R-:W2:Y:S01]  /*0460*/  LDG.E.64 R20, desc[UR8][R4.64+0x38] ;  /* 0x0000380804147981 */ /* 0x008ea2000c1e1b00 */
[----:B------:R-:W-:Y:S01]  /*0470*/  IADD3 R10, PT, PT, R10, 0x10, RZ ;  /* 0x000000100a0a7810 */ /* 0x000fe20007ffe0ff */
[----:B------:R-:W-:Y:S02]  /*0480*/  VIADD R11, R11, 0x10 ;  /* 0x000000100b0b7836 */ /* 0x000fe40000000000 */
[----:B--2---:R4:W-:Y:S04]  /*0490*/  STG.E.64 desc[UR8][R2.64+0x38], R20 ;  /* 0x0000381402007986 */ /* 0x0049e8000c101b08 */
[----:B------:R-:W-:Y:S05]  /*04a0*/  @P1 BRA `(.L_x_1) ;  /* 0xfffffffc00541947 */ /* 0x000fea000383ffff */
.L_x_0:
[----:B------:R-:W-:Y:S05]  /*04b0*/  @!P0 EXIT ;  /* 0x000000000000894d */ /* 0x000fea0003800000 */
[----:B------:R-:W-:Y:S02]  /*04c0*/  ISETP.GE.U32.AND P0, PT, R9, 0x8, PT ;  /* 0x000000080900780c */ /* 0x000fe40003f06070 */
[----:B----4-:R-:W-:-:S04]  /*04d0*/  LOP3.LUT R22, R0, 0x7, RZ, 0xc0, !PT ;  /* 0x0000000700167812 */ /* 0x010fc800078ec0ff */
[----:B------:R-:W-:-:S07]  /*04e0*/  ISETP.NE.AND P1, PT, R22, RZ, PT ;  /* 0x000000ff1600720c */ /* 0x000fce0003f25270 */
[----:B------:R-:W-:Y:S06]  /*04f0*/  @!P0 BRA `(.L_x_2) ;  /* 0x00000000005c8947 */ /* 0x000fec0003800000 */
[----:B------:R-:W0:Y:S01]  /*0500*/  LDC.64 R4, c[0x0][0x388] ;  /* 0x0000e200ff047b82 */ /* 0x000e220000000a00 */
[----:B------:R-:W-:-:S05]  /*0510*/  IADD3 R3, PT, PT, R8, R7, RZ ;  /* 0x0000000708037210 */ /* 0x000fca0007ffe0ff */
[----:B0-----:R-:W-:Y:S02]  /*0520*/  IMAD.WIDE R4, R3, 0x8, R4 ;  /* 0x0000000803047825 */ /* 0x001fe400078e0204 */
[----:B------:R-:W0:Y:S03]  /*0530*/  LDC.64 R2, c[0x0][0x390] ;  /* 0x0000e400ff027b82 */ /* 0x000e260000000a00 */
[----:B------:R-:W2:Y:S01]  /*0540*/  LDG.E.64 R10, desc[UR8][R4.64] ;  /* 0x00000008040a7981 */ /* 0x000ea2000c1e1b00 */
[----:B------:R-:W-:-:S04]  /*0550*/  IMAD.IADD R9, R6, 0x1, R7 ;  /* 0x0000000106097824 */ /* 0x000fc800078e0207 */
[----:B0-----:R-:W-:-:S05]  /*0560*/  IMAD.WIDE R2, R9, 0x8, R2 ;  /* 0x0000000809027825 */ /* 0x001fca00078e0202 */
[----:B--2---:R0:W-:Y:S04]  /*0570*/  STG.E.64 desc[UR8][R2.64], R10 ;  /* 0x0000000a02007986 */ /* 0x0041e8000c101b08 */
[----:B------:R-:W2:Y:S04]  /*0580*/  LDG.E.64 R12, desc[UR8][R4.64+0x8] ;  /* 0x00000808040c7981 */ /* 0x000ea8000c1e1b00 */
[----:B--2---:R1:W-:Y:S04]  /*0590*/  STG.E.64 desc[UR8][R2.64+0x8], R12 ;  /* 0x0000080c02007986 */ /* 0x0043e8000c101b08 */
[----:B------:R-:W2:Y:S04]  /*05a0*/  LDG.E.64 R14, desc[UR8][R4.64+0x10] ;  /* 0x00001008040e7981 */ /* 0x000ea8000c1e1b00 */
[----:B--2---:R2:W-:Y:S04]  /*05b0*/  STG.E.64 desc[UR8][R2.64+0x10], R14 ;  /* 0x0000100e02007986 */ /* 0x0045e8000c101b08 */
[----:B------:R-:W3:Y:S04]  /*05c0*/  LDG.E.64 R16, desc[UR8][R4.64+0x18] ;  /* 0x0000180804107981 */ /* 0x000ee8000c1e1b00 */
[----:B---3--:R2:W-:Y:S04]  /*05d0*/  STG.E.64 desc[UR8][R2.64+0x18], R16 ;  /* 0x0000181002007986 */ /* 0x0085e8000c101b08 */
[----:B------:R-:W3:Y:S04]  /*05e0*/  LDG.E.64 R18, desc[UR8][R4.64+0x20] ;  /* 0x0000200804127981 */ /* 0x000ee8000c1e1b00 */
[----:B---3--:R2:W-:Y:S04]  /*05f0*/  STG.E.64 desc[UR8][R2.64+0x20], R18 ;  /* 0x0000201202007986 */ /* 0x0085e8000c101b08 */
[----:B------:R-:W3:Y:S04]  /*0600*/  LDG.E.64 R20, desc[UR8][R4.64+0x28] ;  /* 0x0000280804147981 */ /* 0x000ee8000c1e1b00 */
[----:B---3--:R2:W-:Y:S04]  /*0610*/  STG.E.64 desc[UR8][R2.64+0x28], R20 ;  /* 0x0000281402007986 */ /* 0x0085e8000c101b08 */
[----:B0-----:R-:W3:Y:S04]  /*0620*/  LDG.E.64 R10, desc[UR8][R4.64+0x30] ;  /* 0x00003008040a7981 */ /* 0x001ee8000c1e1b00 */
[----:B---3--:R2:W-:Y:S04]  /*0630*/  STG.E.64 desc[UR8][R2.64+0x30], R10 ;  /* 0x0000300a02007986 */ /* 0x0085e8000c101b08 */
[----:B-1----:R-:W3:Y:S01]  /*0640*/  LDG.E.64 R12, desc[UR8][R4.64+0x38] ;  /* 0x00003808040c7981 */ /* 0x002ee2000c1e1b00 */
[----:B------:R-:W-:-:S03]  /*0650*/  IADD3 R7, PT, PT, R7, 0x8, RZ ;  /* 0x0000000807077810 */ /* 0x000fc60007ffe0ff */
[----:B---3--:R2:W-:Y:S04]  /*0660*/  STG.E.64 desc[UR8][R2.64+0x38], R12 ;  /* 0x0000380c02007986 */ /* 0x0085e8000c101b08 */
.L_x_2:
[----:B------:R-:W-:Y:S05]  /*0670*/  @!P1 EXIT ;  /* 0x000000000000994d */ /* 0x000fea0003800000 */
[----:B------:R-:W-:Y:S02]  /*0680*/  ISETP.GE.U32.AND P0, PT, R22, 0x4, PT ;  /* 0x000000041600780c */ /* 0x000fe40003f06070 */
[----:B------:R-:W-:-:S04]  /*0690*/  LOP3.LUT R0, R0, 0x3, RZ, 0xc0, !PT ;  /* 0x0000000300007812 */ /* 0x000fc800078ec0ff */
[----:B------:R-:W-:-:S07]  /*06a0*/  ISETP.NE.AND P1, PT, R0, RZ, PT ;  /* 0x000000ff0000720c */ /* 0x000fce0003f25270 */
[----:B------:R-:W-:Y:S06]  /*06b0*/  @!P0 BRA `(.L_x_3) ;  /* 0x00000000003c8947 */ /* 0x000fec0003800000 */
[----:B--2---:R-:W0:Y:S01]  /*06c0*/  LDC.64 R2, c[0x0][0x388] ;  /* 0x0000e200ff027b82 */ /* 0x004e220000000a00 */
[----:B------:R-:W-:-:S07]  /*06d0*/  IMAD.IADD R15, R8, 0x1, R7 ;  /* 0x00000001080f7824 */ /* 0x000fce00078e0207 */
[----:B------:R-:W1:Y:S01]  /*06e0*/  LDC.64 R4, c[0x0][0x390] ;  /* 0x0000e400ff047b82 */ /* 0x000e620000000a00 */
[----:B0-----:R-:W-:-:S05]  /*06f0*/  IMAD.WIDE R14, R15, 0x8, R2 ;  /* 0x000000080f0e7825 */ /* 0x001fca00078e0202 */
[----:B------:R-:W2:Y:S01]  /*0700*/  LDG.E.64 R2, desc[UR8][R14.64] ;  /* 0x000000080e027981 */ /* 0x000ea2000c1e1b00 */
[----:B------:R-:W-:-:S05]  /*0710*/  IADD3 R17, PT, PT, R6, R7, RZ ;  /* 0x0000000706117210 */ /* 0x000fca0007ffe0ff */
[----:B-1----:R-:W-:-:S05]  /*0720*/  IMAD.WIDE R16, R17, 0x8, R4 ;  /* 0x0000000811107825 */ /* 0x002fca00078e0204 */
[----:B--2---:R0:W-:Y:S04]  /*0730*/  STG.E.64 desc[UR8][R16.64], R2 ;  /* 0x0000000210007986 */ /* 0x0041e8000c101b08 */
[----:B------:R-:W2:Y:S04]  /*0740*/  LDG.E.64 R4, desc[UR8][R14.64+0x8] ;  /* 0x000008080e047981 */ /* 0x000ea8000c1e1b00 */
[----:B--2---:R0:W-:Y:S04]  /*0750*/  STG.E.64 desc[UR8][R16.64+0x8], R4 ;  /* 0x0000080410007986 */ /* 0x0041e8000c101b08 */
[----:B------:R-:W2:Y:S04]  /*0760*/  LDG.E.64 R10, desc[UR8][R14.64+0x10] ;  /* 0x000010080e0a7981 */ /* 0x000ea8000c1e1b00 */
[----:B--2---:R0:W-:Y:S04]  /*0770*/  STG.E.64 desc[UR8][R16.64+0x10], R10 ;  /* 0x0000100a10007986 */ /* 0x0041e8000c101b08 */
[----:B------:R-:W2:Y:S01]  /*0780*/  LDG.E.64 R12, desc[UR8][R14.64+0x18] ;  /* 0x000018080e0c7981 */ /* 0x000ea2000c1e1b00 */
[----:B------:R-:W-:-:S03]  /*0790*/  VIADD R7, R7, 0x4 ;  /* 0x0000000407077836 */ /* 0x000fc60000000000 */
[----:B--2---:R0:W-:Y:S04]  /*07a0*/  STG.E.64 desc[UR8][R16.64+0x18], R12 ;  /* 0x0000180c10007986 */ /* 0x0041e8000c101b08 */
.L_x_3:
[----:B------:R-:W-:Y:S05]  /*07b0*/  @!P1 EXIT ;  /* 0x000000000000994d */ /* 0x000fea0003800000 */
[----:B0-2---:R-:W0:Y:S01]  /*07c0*/  LDC.64 R10, c[0x0][0x390] ;  /* 0x0000e400ff0a7b82 */ /* 0x005e220000000a00 */
[----:B------:R-:W-:Y:S01]  /*07d0*/  IADD3 R9, PT, PT, R6, R7, RZ ;  /* 0x0000000706097210 */ /* 0x000fe20007ffe0ff */
[----:B------:R-:W-:Y:S01]  /*07e0*/  IMAD.IADD R7, R8, 0x1, R7 ;  /* 0x0000000108077824 */ /* 0x000fe200078e0207 */
[----:B------:R-:W-:-:S05]  /*07f0*/  IADD3 R0, PT, PT, -R0, RZ, RZ ;  /* 0x000000ff00007210 */ /* 0x000fca0007ffe1ff */
[----:B------:R-:W1:Y:S02]  /*0800*/  LDC.64 R12, c[0x0][0x388] ;  /* 0x0000e200ff0c7b82 */ /* 0x000e640000000a00 */
.L_x_4:
[----:B-12---:R-:W-:-:S06]  /*0810*/  IMAD.WIDE R4, R7, 0x8, R12 ;  /* 0x0000000807047825 */ /* 0x006fcc00078e020c */
[----:B------:R-:W2:Y:S01]  /*0820*/  LDG.E.64 R4, desc[UR8][R4.64] ;  /* 0x0000000804047981 */ /* 0x000ea2000c1e1b00 */
[----:B------:R-:W-:Y:S02]  /*0830*/  VIADD R0, R0, 0x1 ;  /* 0x0000000100007836 */ /* 0x000fe40000000000 */
[C---:B0-----:R-:W-:Y:S01]  /*0840*/  IMAD.WIDE R2, R9.reuse, 0x8, R10 ;  /* 0x0000000809027825 */ /* 0x041fe200078e020a */
[----:B------:R-:W-:Y:S02]  /*0850*/  IADD3 R9, PT, PT, R9, 0x1, RZ ;  /* 0x0000000109097810 */ /* 0x000fe40007ffe0ff */
[----:B------:R-:W-:Y:S01]  /*0860*/  ISETP.NE.AND P0, PT, R0, RZ, PT ;  /* 0x000000ff0000720c */ /* 0x000fe20003f05270 */
[----:B------:R-:W-:Y:S01]  /*0870*/  VIADD R7, R7, 0x1 ;  /* 0x0000000107077836 */ /* 0x000fe20000000000 */
[----:B--2---:R2:W-:Y:S11]  /*0880*/  STG.E.64 desc[UR8][R2.64], R4 ;  /* 0x0000000402007986 */ /* 0x0045f6000c101b08 */
[----:B------:R-:W-:Y:S05]  /*0890*/  @P0 BRA `(.L_x_4) ;  /* 0xfffffffc00dc0947 */ /* 0x000fea000383ffff */
[----:B------:R-:W-:Y:S05]  /*08a0*/  EXIT ;  /* 0x000000000000794d */ /* 0x000fea0003800000 */
.L_x_5:
[----:B------:R-:W-:-:S00]  /*08b0*/  BRA `(.L_x_5) ;  /* 0xfffffffc00fc7947 */ /* 0x000fc0000383ffff */
[----:B------:R-:W-:-:S00]  /*08c0*/  NOP ;  /* 0x0000000000007918 */ /* 0x000fc00000000000 */
        /* <DEDUP_REMOVED lines=11> */
.L_x_6:


//--------------------- .nv.shared.reserved.0     --------------------------
	.section	.nv.shared.reserved.0,"aw",@nobits
	.weak		__nv_reservedSMEM_offset_0_alias
	.size		__nv_reservedSMEM_offset_0_alias, 0, 64
	.other		__nv_reservedSMEM_offset_0_alias,@"STO_CUDA_RESERVED_SHARED STV_DEFAULT"
__nv_reservedSMEM_offset_0_alias:
	.zero		0
	.zero		64


//--------------------- .nv.constant0._Z16embedding_lookupPiPdS0_ii --------------------------
	.section	.nv.constant0._Z16embedding_lookupPiPdS0_ii,"a",@progbits
	.sectionflags	@""
	.align	4
.nv.constant0._Z16embedding_lookupPiPdS0_ii:
	.zero		928


//--------------------- SYMBOLS --------------------------

	.type		.nv.reservedSmem.offset0,@object
	.size		.nv.reservedSmem.offset0,0x4
